//
// Generated by NVIDIA NVVM Compiler
//
// Compiler Build ID: CL-36424714
// Cuda compilation tools, release 13.0, V13.0.88
// Based on NVVM 20.0.0
//

.version 9.0
.target sm_100
.address_size 64

	// .globl	_Z13transpose_gpuPfS_ii

.visible .entry _Z13transpose_gpuPfS_ii(
	.param .u64 .ptr .align 1 _Z13transpose_gpuPfS_ii_param_0,
	.param .u64 .ptr .align 1 _Z13transpose_gpuPfS_ii_param_1,
	.param .u32 _Z13transpose_gpuPfS_ii_param_2,
	.param .u32 _Z13transpose_gpuPfS_ii_param_3
)
{
	.reg .pred 	%p<4>;
	.reg .b32 	%r<15>;
	.reg .b32 	%f<2>;
	.reg .b64 	%rd<9>;

	ld.param.u64 	%rd1, [_Z13transpose_gpuPfS_ii_param_0];
	ld.param.u64 	%rd2, [_Z13transpose_gpuPfS_ii_param_1];
	ld.param.u32 	%r3, [_Z13transpose_gpuPfS_ii_param_2];
	ld.param.u32 	%r5, [_Z13transpose_gpuPfS_ii_param_3];
	mov.u32 	%r6, %ctaid.x;
	mov.u32 	%r7, %ntid.x;
	mov.u32 	%r8, %tid.x;
	mad.lo.s32 	%r1, %r6, %r7, %r8;
	mov.u32 	%r9, %ctaid.y;
	mov.u32 	%r10, %ntid.y;
	mov.u32 	%r11, %tid.y;
	mad.lo.s32 	%r12, %r9, %r10, %r11;
	setp.ge.s32 	%p1, %r1, %r3;
	setp.ge.s32 	%p2, %r12, %r5;
	or.pred  	%p3, %p1, %p2;
	@%p3 bra 	$L__BB0_2;
	cvta.to.global.u64 	%rd3, %rd1;
	cvta.to.global.u64 	%rd4, %rd2;
	mad.lo.s32 	%r13, %r5, %r1, %r12;
	mul.wide.s32 	%rd5, %r13, 4;
	add.s64 	%rd6, %rd3, %rd5;
	ld.global.f32 	%f1, [%rd6];
	mad.lo.s32 	%r14, %r3, %r12, %r1;
	mul.wide.s32 	%rd7, %r14, 4;
	add.s64 	%rd8, %rd4, %rd7;
	st.global.f32 	[%rd8], %f1;
$L__BB0_2:
	ret;

}


// ===== COMPILED SASS (sm_100) =====

	.target	sm_100

	.elftype	@"ET_EXEC"


//--------------------- .note.nv.tkinfo           --------------------------
	.section	.note.nv.tkinfo,"",@"SHT_NOTE"
	.sectionflags	@"SHF_NOTE_NV_TKINFO"
	.tkinfo
        /*0018*/ 	.word	0x00000002
        /*0030*/ 	.string	""
        /*0030*/ 	.string	"ptxas"
        /*0030*/ 	.string	"Cuda compilation tools, release 13.0, V13.0.88"
        /*0030*/ 	.string	"Build cuda_13.0.r13.0/compiler.36424714_0"
        /*0030*/ 	.string	"-arch sm_100 -m 64 "



//--------------------- .note.nv.cuinfo           --------------------------
	.section	.note.nv.cuinfo,"",@"SHT_NOTE"
	.sectionflags	@"SHF_NOTE_NV_CUINFO"
        /*0018*/ 	.short	0x0002
        /*001a*/ 	.short	0x0064
        /*001c*/ 	.short	0x0082
	.zero		2


//--------------------- .nv.info                  --------------------------
	.section	.nv.info,"",@"SHT_CUDA_INFO"
	.align	4


	//----- nvinfo : EIATTR_REGCOUNT
	.align		4
        /*0000*/ 	.byte	0x04, 0x2f
        /*0002*/ 	.short	(.L_1 - .L_0)
	.align		4
.L_0:
        /*0004*/ 	.word	index@(_Z13transpose_gpuPfS_ii)
        /*0008*/ 	.word	0x0000000a


	//----- nvinfo : EIATTR_FRAME_SIZE
	.align		4
.L_1:
        /*000c*/ 	.byte	0x04, 0x11
        /*000e*/ 	.short	(.L_3 - .L_2)
	.align		4
.L_2:
        /*0010*/ 	.word	index@(_Z13transpose_gpuPfS_ii)
        /*0014*/ 	.word	0x00000000


	//----- nvinfo : EIATTR_MIN_STACK_SIZE
	.align		4
.L_3:
        /*0018*/ 	.byte	0x04, 0x12
        /*001a*/ 	.short	(.L_5 - .L_4)
	.align		4
.L_4:
        /*001c*/ 	.word	index@(_Z13transpose_gpuPfS_ii)
        /*0020*/ 	.word	0x00000000
.L_5:


//--------------------- .nv.compat                --------------------------
	.section	.nv.compat,"",@"SHT_CUDA_COMPAT_INFO"
	.align	4
        /*0000*/ 	.byte	0x02, 0x09, 0x00, 0x00, 0x02, 0x02, 0x01, 0x00, 0x02, 0x05, 0x05, 0x00, 0x03, 0x07, 0x01, 0x01
        /*0010*/ 	.byte	0x02, 0x03, 0x00, 0x00, 0x02, 0x06, 0x01, 0x00, 0x04, 0x0b, 0x08, 0x00, 0x09, 0x00, 0x00, 0x00
        /*0020*/ 	.byte	0x00, 0x00, 0x00, 0x00


//--------------------- .nv.info._Z13transpose_gpuPfS_ii --------------------------
	.section	.nv.info._Z13transpose_gpuPfS_ii,"",@"SHT_CUDA_INFO"
	.sectionflags	@""
	.align	4


	//----- nvinfo : EIATTR_CUDA_API_VERSION
	.align		4
        /*0000*/ 	.byte	0x04, 0x37
        /*0002*/ 	.short	(.L_7 - .L_6)
.L_6:
        /*0004*/ 	.word	0x00000082


	//----- nvinfo : EIATTR_KPARAM_INFO
	.align		4
.L_7:
        /*0008*/ 	.byte	0x04, 0x17
        /*000a*/ 	.short	(.L_9 - .L_8)
.L_8:
        /*000c*/ 	.word	0x00000000
        /*0010*/ 	.short	0x0003
        /*0012*/ 	.short	0x0014
        /*0014*/ 	.byte	0x00, 0xf0, 0x11, 0x00


	//----- nvinfo : EIATTR_KPARAM_INFO
	.align		4
.L_9:
        /*0018*/ 	.byte	0x04, 0x17
        /*001a*/ 	.short	(.L_11 - .L_10)
.L_10:
        /*001c*/ 	.word	0x00000000
        /*0020*/ 	.short	0x0002
        /*0022*/ 	.short	0x0010
        /*0024*/ 	.byte	0x00, 0xf0, 0x11, 0x00


	//----- nvinfo : EIATTR_KPARAM_INFO
	.align		4
.L_11:
        /*0028*/ 	.byte	0x04, 0x17
        /*002a*/ 	.short	(.L_13 - .L_12)
.L_12:
        /*002c*/ 	.word	0x00000000
        /*0030*/ 	.short	0x0001
        /*0032*/ 	.short	0x0008
        /*0034*/ 	.byte	0x00, 0xf5, 0x21, 0x00


	//----- nvinfo : EIATTR_KPARAM_INFO
	.align		4
.L_13:
        /*0038*/ 	.byte	0x04, 0x17
        /*003a*/ 	.short	(.L_15 - .L_14)
.L_14:
        /*003c*/ 	.word	0x00000000
        /*0040*/ 	.short	0x0000
        /*0042*/ 	.short	0x0000
        /*0044*/ 	.byte	0x00, 0xf5, 0x21, 0x00


	//----- nvinfo : EIATTR_SPARSE_MMA_MASK
	.align		4
.L_15:
        /*0048*/ 	.byte	0x03, 0x50
        /*004a*/ 	.short	0x0000


	//----- nvinfo : EIATTR_MAXREG_COUNT
	.align		4
        /*004c*/ 	.byte	0x03, 0x1b
        /*004e*/ 	.short	0x00ff


	//----- nvinfo : EIATTR_MERCURY_ISA_VERSION
	.align		4
        /*0050*/ 	.byte	0x03, 0x5f
        /*0052*/ 	.short	0x0101


	//----- nvinfo : EIATTR_VRC_CTA_INIT_COUNT
	.align		4
        /*0054*/ 	.byte	0x02, 0x4a
	.zero		1
	.zero		1


	//----- nvinfo : EIATTR_EXIT_INSTR_OFFSETS
	.align		4
        /*0058*/ 	.byte	0x04, 0x1c
        /*005a*/ 	.short	(.L_17 - .L_16)


	//   ....[0]....
.L_16:
        /*005c*/ 	.word	0x000000c0


	//   ....[1]....
        /*0060*/ 	.word	0x00000160


	//----- nvinfo : EIATTR_CBANK_PARAM_SIZE
	.align		4
.L_17:
        /*0064*/ 	.byte	0x03, 0x19
        /*0066*/ 	.short	0x0018


	//----- nvinfo : EIATTR_PARAM_CBANK
	.align		4
        /*0068*/ 	.byte	0x04, 0x0a
        /*006a*/ 	.short	(.L_19 - .L_18)
	.align		4
.L_18:
        /*006c*/ 	.word	index@(.nv.constant0._Z13transpose_gpuPfS_ii)
        /*0070*/ 	.short	0x0380
        /*0072*/ 	.short	0x0018


	//----- nvinfo : EIATTR_SW_WAR
	.align		4
.L_19:
        /*0074*/ 	.byte	0x04, 0x36
        /*0076*/ 	.short	(.L_21 - .L_20)
.L_20:
        /*0078*/ 	.word	0x00000008
.L_21:


//--------------------- .nv.callgraph             --------------------------
	.section	.nv.callgraph,"",@"SHT_CUDA_CALLGRAPH"
	.align	4
	.sectionentsize	8
	.align		4
        /*0000*/ 	.word	0x00000000
	.align		4
        /*0004*/ 	.word	0xffffffff
	.align		4
        /*0008*/ 	.word	0x00000000
	.align		4
        /*000c*/ 	.word	0xfffffffe
	.align		4
        /*0010*/ 	.word	0x00000000
	.align		4
        /*0014*/ 	.word	0xfffffffd
	.align		4
        /*0018*/ 	.word	0x00000000
	.align		4
        /*001c*/ 	.word	0xfffffffc


//--------------------- .text._Z13transpose_gpuPfS_ii --------------------------
	.section	.text._Z13transpose_gpuPfS_ii,"ax",@progbits
	.align	128
        .global         _Z13transpose_gpuPfS_ii
        .type           _Z13transpose_gpuPfS_ii,@function
        .size           _Z13transpose_gpuPfS_ii,(.L_x_1 - _Z13transpose_gpuPfS_ii)
        .other          _Z13transpose_gpuPfS_ii,@"STO_CUDA_ENTRY STV_DEFAULT"
_Z13transpose_gpuPfS_ii:
.text._Z13transpose_gpuPfS_ii:
[----:B------:R-:W-:Y:S01]  /*0000*/  LDC R1, c[0x0][0x37c] ;  /* 0x0000df00ff017b82 */ /* 0x000fe20000000800 */
[----:B------:R-:W0:Y:S07]  /*0010*/  S2R R2, SR_TID.Y ;  /* 0x0000000000027919 */ /* 0x000e2e0000002200 */
[----:B------:R-:W1:Y:S01]  /*0020*/  LDC R0, c[0x0][0x360] ;  /* 0x0000d800ff007b82 */ /* 0x000e620000000800 */
[----:B------:R-:W2:Y:S01]  /*0030*/  LDCU.64 UR6, c[0x0][0x390] ;  /* 0x00007200ff0677ac */ /* 0x000ea20008000a00 */
[----:B------:R-:W1:Y:S06]  /*0040*/  S2R R3, SR_TID.X ;  /* 0x0000000000037919 */ /* 0x000e6c0000002100 */
[----:B------:R-:W0:Y:S08]  /*0050*/  S2UR UR5, SR_CTAID.Y ;  /* 0x00000000000579c3 */ /* 0x000e300000002600 */
[----:B------:R-:W0:Y:S08]  /*0060*/  LDC R7, c[0x0][0x364] ;  /* 0x0000d900ff077b82 */ /* 0x000e300000000800 */
[----:B------:R-:W1:Y:S01]  /*0070*/  S2UR UR4, SR_CTAID.X ;  /* 0x00000000000479c3 */ /* 0x000e620000002500 */
[----:B0-----:R-:W-:-:S05]  /*0080*/  IMAD R7, R7, UR5, R2 ;  /* 0x0000000507077c24 */ /* 0x001fca000f8e0202 */
[----:B--2---:R-:W-:Y:S01]  /*0090*/  ISETP.GE.AND P0, PT, R7, UR7, PT ;  /* 0x0000000707007c0c */ /* 0x004fe2000bf06270 */
[----:B-1----:R-:W-:-:S05]  /*00a0*/  IMAD R0, R0, UR4, R3 ;  /* 0x0000000400007c24 */ /* 0x002fca000f8e0203 */
[----:B------:R-:W-:-:S13]  /*00b0*/  ISETP.GE.OR P0, PT, R0, UR6, P0 ;  /* 0x0000000600007c0c */ /* 0x000fda0008706670 */
[----:B------:R-:W-:Y:S05]  /*00c0*/  @P0 EXIT ;  /* 0x000000000000094d */ /* 0x000fea0003800000 */
[----:B------:R-:W0:Y:S01]  /*00d0*/  LDC.64 R2, c[0x0][0x380] ;  /* 0x0000e000ff027b82 */ /* 0x000e220000000a00 */
[----:B------:R-:W1:Y:S01]  /*00e0*/  LDCU.64 UR4, c[0x0][0x358] ;  /* 0x00006b00ff0477ac */ /* 0x000e620008000a00 */
[----:B------:R-:W-:-:S04]  /*00f0*/  IMAD R5, R0, UR7, R7 ;  /* 0x0000000700057c24 */ /* 0x000fc8000f8e0207 */
[----:B0-----:R-:W-:Y:S02]  /*0100*/  IMAD.WIDE R2, R5, 0x4, R2 ;  /* 0x0000000405027825 */ /* 0x001fe400078e0202 */
[----:B------:R-:W0:Y:S04]  /*0110*/  LDC.64 R4, c[0x0][0x388] ;  /* 0x0000e200ff047b82 */ /* 0x000e280000000a00 */
[----:B-1----:R-:W2:Y:S01]  /*0120*/  LDG.E R3, desc[UR4][R2.64] ;  /* 0x0000000402037981 */ /* 0x002ea2000c1e1900 */
[----:B------:R-:W-:-:S04]  /*0130*/  IMAD R7, R7, UR6, R0 ;  /* 0x0000000607077c24 */ /* 0x000fc8000f8e0200 */
[----:B0-----:R-:W-:-:S05]  /*0140*/  IMAD.WIDE R4, R7, 0x4, R4 ;  /* 0x0000000407047825 */ /* 0x001fca00078e0204 */
[----:B--2---:R-:W-:Y:S01]  /*0150*/  STG.E desc[UR4][R4.64], R3 ;  /* 0x0000000304007986 */ /* 0x004fe2000c101904 */
[----:B------:R-:W-:Y:S05]  /*0160*/  EXIT ;  /* 0x000000000000794d */ /* 0x000fea0003800000 */
.L_x_0:
[----:B------:R-:W-:-:S00]  /*0170*/  BRA `(.L_x_0) ;  /* 0xfffffffc00fc7947 */ /* 0x000fc0000383ffff */
[----:B------:R-:W-:-:S00]  /*0180*/  NOP ;  /* 0x0000000000007918 */ /* 0x000fc00000000000 */
[----:B------:R-:W-:-:S00]  /*0190*/  NOP ;  /* 0x0000000000007918 */ /* 0x000fc00000000000 */
[----:B------:R-:W-:-:S00]  /*01a0*/  NOP ;  /* 0x0000000000007918 */ /* 0x000fc00000000000 */
[----:B------:R-:W-:-:S00]  /*01b0*/  NOP ;  /* 0x0000000000007918 */ /* 0x000fc00000000000 */
[----:B------:R-:W-:-:S00]  /*01c0*/  NOP ;  /* 0x0000000000007918 */ /* 0x000fc00000000000 */
[----:B------:R-:W-:-:S00]  /*01d0*/  NOP ;  /* 0x0000000000007918 */ /* 0x000fc00000000000 */
[----:B------:R-:W-:-:S00]  /*01e0*/  NOP ;  /* 0x0000000000007918 */ /* 0x000fc00000000000 */
[----:B------:R-:W-:-:S00]  /*01f0*/  NOP ;  /* 0x0000000000007918 */ /* 0x000fc00000000000 */
.L_x_1:


//--------------------- .nv.shared.reserved.0     --------------------------
	.section	.nv.shared.reserved.0,"aw",@nobits
	.weak		__nv_reservedSMEM_offset_0_alias
	.size		__nv_reservedSMEM_offset_0_alias, 0, 64
	.other		__nv_reservedSMEM_offset_0_alias,@"STO_CUDA_RESERVED_SHARED STV_DEFAULT"
__nv_reservedSMEM_offset_0_alias:
	.zero		0
	.zero		64


//--------------------- .nv.constant0._Z13transpose_gpuPfS_ii --------------------------
	.section	.nv.constant0._Z13transpose_gpuPfS_ii,"a",@progbits
	.sectionflags	@""
	.align	4
.nv.constant0._Z13transpose_gpuPfS_ii:
	.zero		920


//--------------------- SYMBOLS --------------------------

	.type		.nv.reservedSmem.offset0,@object
	.size		.nv.reservedSmem.offset0,0x4
